//
// Generated by NVIDIA NVVM Compiler
//
// Compiler Build ID: CL-36424714
// Cuda compilation tools, release 13.0, V13.0.88
// Based on NVVM 20.0.0
//

.version 9.0
.target sm_100
.address_size 64

	// .globl	_Z5hellov
.extern .func  (.param .b32 func_retval0) vprintf
(
	.param .b64 vprintf_param_0,
	.param .b64 vprintf_param_1
)
;
.global .align 1 .b8 $str[35] = {72, 101, 108, 108, 111, 32, 102, 114, 111, 109, 32, 116, 104, 114, 101, 97, 100, 32, 35, 32, 37, 100, 32, 40, 98, 108, 111, 99, 107, 32, 37, 100, 41, 10};

.visible .entry _Z5hellov()
{
	.local .align 8 .b8 	__local_depot0[8];
	.reg .b64 	%SP;
	.reg .b64 	%SPL;
	.reg .b32 	%r<5>;
	.reg .b64 	%rd<5>;

	mov.u64 	%SPL, __local_depot0;
	cvta.local.u64 	%SP, %SPL;
	add.u64 	%rd1, %SP, 0;
	add.u64 	%rd2, %SPL, 0;
	mov.u32 	%r1, %tid.x;
	mov.u32 	%r2, %ctaid.x;
	st.local.v2.u32 	[%rd2], {%r1, %r2};
	mov.u64 	%rd3, $str;
	cvta.global.u64 	%rd4, %rd3;
	{ // callseq 0, 0
	.param .b64 param0;
	st.param.b64 	[param0], %rd4;
	.param .b64 param1;
	st.param.b64 	[param1], %rd1;
	.param .b32 retval0;
	call.uni (retval0), 
	vprintf, 
	(
	param0, 
	param1
	);
	ld.param.b32 	%r3, [retval0];
	} // callseq 0
	ret;

}


// ===== COMPILED SASS (sm_100) =====

	.target	sm_100

	.elftype	@"ET_EXEC"


//--------------------- .note.nv.tkinfo           --------------------------
	.section	.note.nv.tkinfo,"",@"SHT_NOTE"
	.sectionflags	@"SHF_NOTE_NV_TKINFO"
	.tkinfo
        /*0018*/ 	.word	0x00000002
        /*0030*/ 	.string	""
        /*0030*/ 	.string	"ptxas"
        /*0030*/ 	.string	"Cuda compilation tools, release 13.0, V13.0.88"
        /*0030*/ 	.string	"Build cuda_13.0.r13.0/compiler.36424714_0"
        /*0030*/ 	.string	"-arch sm_100 -m 64 "



//--------------------- .note.nv.cuinfo           --------------------------
	.section	.note.nv.cuinfo,"",@"SHT_NOTE"
	.sectionflags	@"SHF_NOTE_NV_CUINFO"
        /*0018*/ 	.short	0x0002
        /*001a*/ 	.short	0x0064
        /*001c*/ 	.short	0x0082
	.zero		2


//--------------------- .nv.info                  --------------------------
	.section	.nv.info,"",@"SHT_CUDA_INFO"
	.align	4


	//----- nvinfo : EIATTR_REGCOUNT
	.align		4
        /*0000*/ 	.byte	0x04, 0x2f
        /*0002*/ 	.short	(.L_2 - .L_1)
	.align		4
.L_1:
        /*0004*/ 	.word	index@(_Z5hellov)
        /*0008*/ 	.word	0x00000018


	//----- nvinfo : EIATTR_FRAME_SIZE
	.align		4
.L_2:
        /*000c*/ 	.byte	0x04, 0x11
        /*000e*/ 	.short	(.L_4 - .L_3)
	.align		4
.L_3:
        /*0010*/ 	.word	index@(_Z5hellov)
        /*0014*/ 	.word	0x00000008


	//----- nvinfo : EIATTR_MIN_STACK_SIZE
	.align		4
.L_4:
        /*0018*/ 	.byte	0x04, 0x12
        /*001a*/ 	.short	(.L_6 - .L_5)
	.align		4
.L_5:
        /*001c*/ 	.word	index@(_Z5hellov)
        /*0020*/ 	.word	0x00000008
.L_6:


//--------------------- .nv.compat                --------------------------
	.section	.nv.compat,"",@"SHT_CUDA_COMPAT_INFO"
	.align	4
        /*0000*/ 	.byte	0x02, 0x09, 0x00, 0x00, 0x02, 0x02, 0x01, 0x00, 0x02, 0x05, 0x05, 0x00, 0x03, 0x07, 0x01, 0x01
        /*0010*/ 	.byte	0x02, 0x03, 0x00, 0x00, 0x02, 0x06, 0x01, 0x00, 0x04, 0x0b, 0x08, 0x00, 0x09, 0x00, 0x00, 0x00
        /*0020*/ 	.byte	0x00, 0x00, 0x00, 0x00


//--------------------- .nv.info._Z5hellov        --------------------------
	.section	.nv.info._Z5hellov,"",@"SHT_CUDA_INFO"
	.sectionflags	@""
	.align	4


	//----- nvinfo : EIATTR_CUDA_API_VERSION
	.align		4
        /*0000*/ 	.byte	0x04, 0x37
        /*0002*/ 	.short	(.L_8 - .L_7)
.L_7:
        /*0004*/ 	.word	0x00000082


	//----- nvinfo : EIATTR_SPARSE_MMA_MASK
	.align		4
.L_8:
        /*0008*/ 	.byte	0x03, 0x50
        /*000a*/ 	.short	0x0000


	//----- nvinfo : EIATTR_MAXREG_COUNT
	.align		4
        /*000c*/ 	.byte	0x03, 0x1b
        /*000e*/ 	.short	0x00ff


	//----- nvinfo : EIATTR_EXTERNS
	.align		4
        /*0010*/ 	.byte	0x04, 0x0f
        /*0012*/ 	.short	(.L_10 - .L_9)


	//   ....[0]....
	.align		4
.L_9:
        /*0014*/ 	.word	index@(vprintf)


	//----- nvinfo : EIATTR_MERCURY_ISA_VERSION
	.align		4
.L_10:
        /*0018*/ 	.byte	0x03, 0x5f
        /*001a*/ 	.short	0x0101


	//----- nvinfo : EIATTR_VRC_CTA_INIT_COUNT
	.align		4
        /*001c*/ 	.byte	0x02, 0x4a
	.zero		1
	.zero		1


	//----- nvinfo : EIATTR_SYSCALL_OFFSETS
	.align		4
        /*0020*/ 	.byte	0x04, 0x46
        /*0022*/ 	.short	(.L_12 - .L_11)


	//   ....[0]....
.L_11:
        /*0024*/ 	.word	0x000000f0


	//----- nvinfo : EIATTR_EXIT_INSTR_OFFSETS
	.align		4
.L_12:
        /*0028*/ 	.byte	0x04, 0x1c
        /*002a*/ 	.short	(.L_14 - .L_13)


	//   ....[0]....
.L_13:
        /*002c*/ 	.word	0x00000100


	//----- nvinfo : EIATTR_SW_WAR
	.align		4
.L_14:
        /*0030*/ 	.byte	0x04, 0x36
        /*0032*/ 	.short	(.L_16 - .L_15)
.L_15:
        /*0034*/ 	.word	0x00000008
.L_16:


//--------------------- .nv.callgraph             --------------------------
	.section	.nv.callgraph,"",@"SHT_CUDA_CALLGRAPH"
	.align	4
	.sectionentsize	8
	.align		4
        /*0000*/ 	.word	0x00000000
	.align		4
        /*0004*/ 	.word	0xffffffff
	.align		4
        /*0008*/ 	.word	index@(_Z5hellov)
	.align		4
        /*000c*/ 	.word	index@(vprintf)
	.align		4
        /*0010*/ 	.word	0x00000000
	.align		4
        /*0014*/ 	.word	0xfffffffe
	.align		4
        /*0018*/ 	.word	0x00000000
	.align		4
        /*001c*/ 	.word	0xfffffffd
	.align		4
        /*0020*/ 	.word	0x00000000
	.align		4
        /*0024*/ 	.word	0xfffffffc


//--------------------- .nv.constant4             --------------------------
	.section	.nv.constant4,"a",@progbits
	.align	8
	.align		8
.nv.constant4:
        /*0000*/ 	.dword	vprintf
	.align		8
        /*0008*/ 	.dword	$str


//--------------------- .text._Z5hellov           --------------------------
	.section	.text._Z5hellov,"ax",@progbits
	.align	128
        .global         _Z5hellov
        .type           _Z5hellov,@function
        .size           _Z5hellov,(.L_x_2 - _Z5hellov)
        .other          _Z5hellov,@"STO_CUDA_ENTRY STV_DEFAULT"
_Z5hellov:
.text._Z5hellov:
[----:B------:R-:W0:Y:S01]  /*0000*/  LDC R1, c[0x0][0x37c] ;  /* 0x0000df00ff017b82 */ /* 0x000e220000000800 */
[----:B------:R-:W1:Y:S01]  /*0010*/  S2R R8, SR_TID.X ;  /* 0x0000000000087919 */ /* 0x000e620000002100 */
[----:B0-----:R-:W-:Y:S01]  /*0020*/  VIADD R1, R1, 0xfffffff8 ;  /* 0xfffffff801017836 */ /* 0x001fe20000000000 */
[----:B------:R-:W-:Y:S01]  /*0030*/  MOV R0, 0x0 ;  /* 0x0000000000007802 */ /* 0x000fe20000000f00 */
[----:B------:R-:W0:Y:S01]  /*0040*/  LDCU UR4, c[0x0][0x2f8] ;  /* 0x00005f00ff0477ac */ /* 0x000e220008000800 */
[----:B------:R-:W1:Y:S03]  /*0050*/  S2R R9, SR_CTAID.X ;  /* 0x0000000000097919 */ /* 0x000e660000002500 */
[----:B------:R2:W3:Y:S01]  /*0060*/  LDC.64 R2, c[0x4][R0] ;  /* 0x0100000000027b82 */ /* 0x0004e20000000a00 */
[----:B------:R-:W4:Y:S01]  /*0070*/  LDCU.64 UR6, c[0x4][0x8] ;  /* 0x01000100ff0677ac */ /* 0x000f220008000a00 */
[----:B------:R-:W5:Y:S01]  /*0080*/  LDCU UR5, c[0x0][0x2fc] ;  /* 0x00005f80ff0577ac */ /* 0x000f620008000800 */
[----:B0-----:R-:W-:Y:S01]  /*0090*/  IADD3 R6, P0, PT, R1, UR4, RZ ;  /* 0x0000000401067c10 */ /* 0x001fe2000ff1e0ff */
[----:B----4-:R-:W-:Y:S01]  /*00a0*/  IMAD.U32 R4, RZ, RZ, UR6 ;  /* 0x00000006ff047e24 */ /* 0x010fe2000f8e00ff */
[----:B------:R-:W-:-:S03]  /*00b0*/  MOV R5, UR7 ;  /* 0x0000000700057c02 */ /* 0x000fc60008000f00 */
[----:B-----5:R-:W-:Y:S01]  /*00c0*/  IMAD.X R7, RZ, RZ, UR5, P0 ;  /* 0x00000005ff077e24 */ /* 0x020fe200080e06ff */
[----:B-1----:R2:W-:Y:S07]  /*00d0*/  STL.64 [R1], R8 ;  /* 0x0000000801007387 */ /* 0x0025ee0000100a00 */
[----:B------:R-:W-:-:S07]  /*00e0*/  LEPC R20, `(.L_x_0) ;  /* 0x000000001014794e */ /* 0x000fce0000000000 */
[----:B--23--:R-:W-:Y:S05]  /*00f0*/  CALL.ABS.NOINC R2 ;  /* 0x0000000002007343 */ /* 0x00cfea0003c00000 */
.L_x_0:
[----:B------:R-:W-:Y:S05]  /*0100*/  EXIT ;  /* 0x000000000000794d */ /* 0x000fea0003800000 */
.L_x_1:
[----:B------:R-:W-:-:S00]  /*0110*/  BRA `(.L_x_1) ;  /* 0xfffffffc00fc7947 */ /* 0x000fc0000383ffff */
[----:B------:R-:W-:-:S00]  /*0120*/  NOP ;  /* 0x0000000000007918 */ /* 0x000fc00000000000 */
        /* <DEDUP_REMOVED lines=13> */
.L_x_2:


//--------------------- .nv.global.init           --------------------------
	.section	.nv.global.init,"aw",@progbits
.nv.global.init:
	.type		$str,@object
	.size		$str,(.L_0 - $str)
$str:
        /*0000*/ 	.byte	0x48, 0x65, 0x6c, 0x6c, 0x6f, 0x20, 0x66, 0x72, 0x6f, 0x6d, 0x20, 0x74, 0x68, 0x72, 0x65, 0x61
        /*0010*/ 	.byte	0x64, 0x20, 0x23, 0x20, 0x25, 0x64, 0x20, 0x28, 0x62, 0x6c, 0x6f, 0x63, 0x6b, 0x20, 0x25, 0x64
        /*0020*/ 	.byte	0x29, 0x0a, 0x00
.L_0:


//--------------------- .nv.shared.reserved.0     --------------------------
	.section	.nv.shared.reserved.0,"aw",@nobits
	.weak		__nv_reservedSMEM_offset_0_alias
	.size		__nv_reservedSMEM_offset_0_alias, 0, 64
	.other		__nv_reservedSMEM_offset_0_alias,@"STO_CUDA_RESERVED_SHARED STV_DEFAULT"
__nv_reservedSMEM_offset_0_alias:
	.zero		0
	.zero		64


//--------------------- .nv.constant0._Z5hellov   --------------------------
	.section	.nv.constant0._Z5hellov,"a",@progbits
	.sectionflags	@""
	.align	4
.nv.constant0._Z5hellov:
	.zero		896


//--------------------- SYMBOLS --------------------------

	.type		.nv.reservedSmem.offset0,@object
	.size		.nv.reservedSmem.offset0,0x4
	.type		vprintf,@function
